//
// Generated by NVIDIA NVVM Compiler
//
// Compiler Build ID: CL-36424714
// Cuda compilation tools, release 13.0, V13.0.88
// Based on NVVM 20.0.0
//

.version 9.0
.target sm_100
.address_size 64

	// .globl	_Z13reduce_kernelPKfPfi
.extern .shared .align 16 .b8 shared_data[];

.visible .entry _Z13reduce_kernelPKfPfi(
	.param .u64 .ptr .align 1 _Z13reduce_kernelPKfPfi_param_0,
	.param .u64 .ptr .align 1 _Z13reduce_kernelPKfPfi_param_1,
	.param .u32 _Z13reduce_kernelPKfPfi_param_2
)
{
	.reg .pred 	%p<6>;
	.reg .b32 	%r<14>;
	.reg .b32 	%f<9>;
	.reg .b64 	%rd<9>;

	ld.param.u64 	%rd1, [_Z13reduce_kernelPKfPfi_param_0];
	ld.param.u64 	%rd2, [_Z13reduce_kernelPKfPfi_param_1];
	ld.param.u32 	%r8, [_Z13reduce_kernelPKfPfi_param_2];
	mov.u32 	%r1, %ctaid.x;
	mov.u32 	%r13, %ntid.x;
	mov.u32 	%r3, %tid.x;
	mad.lo.s32 	%r4, %r1, %r13, %r3;
	setp.ge.s32 	%p1, %r4, %r8;
	mov.f32 	%f8, 0f00000000;
	@%p1 bra 	$L__BB0_2;
	cvta.to.global.u64 	%rd3, %rd1;
	mul.wide.s32 	%rd4, %r4, 4;
	add.s64 	%rd5, %rd3, %rd4;
	ld.global.f32 	%f8, [%rd5];
$L__BB0_2:
	shl.b32 	%r9, %r3, 2;
	mov.u32 	%r10, shared_data;
	add.s32 	%r5, %r10, %r9;
	st.shared.f32 	[%r5], %f8;
	bar.sync 	0;
	setp.lt.u32 	%p2, %r13, 2;
	@%p2 bra 	$L__BB0_6;
$L__BB0_3:
	shr.u32 	%r7, %r13, 1;
	setp.ge.u32 	%p3, %r3, %r7;
	@%p3 bra 	$L__BB0_5;
	shl.b32 	%r11, %r7, 2;
	add.s32 	%r12, %r5, %r11;
	ld.shared.f32 	%f4, [%r12];
	ld.shared.f32 	%f5, [%r5];
	add.f32 	%f6, %f4, %f5;
	st.shared.f32 	[%r5], %f6;
$L__BB0_5:
	bar.sync 	0;
	setp.gt.u32 	%p4, %r13, 3;
	mov.u32 	%r13, %r7;
	@%p4 bra 	$L__BB0_3;
$L__BB0_6:
	setp.ne.s32 	%p5, %r3, 0;
	@%p5 bra 	$L__BB0_8;
	ld.shared.f32 	%f7, [shared_data];
	cvta.to.global.u64 	%rd6, %rd2;
	mul.wide.u32 	%rd7, %r1, 4;
	add.s64 	%rd8, %rd6, %rd7;
	st.global.f32 	[%rd8], %f7;
$L__BB0_8:
	ret;

}


// ===== COMPILED SASS (sm_100) =====

	.target	sm_100

	.elftype	@"ET_EXEC"


//--------------------- .note.nv.tkinfo           --------------------------
	.section	.note.nv.tkinfo,"",@"SHT_NOTE"
	.sectionflags	@"SHF_NOTE_NV_TKINFO"
	.tkinfo
        /*0018*/ 	.word	0x00000002
        /*0030*/ 	.string	""
        /*0030*/ 	.string	"ptxas"
        /*0030*/ 	.string	"Cuda compilation tools, release 13.0, V13.0.88"
        /*0030*/ 	.string	"Build cuda_13.0.r13.0/compiler.36424714_0"
        /*0030*/ 	.string	"-arch sm_100 -m 64 "



//--------------------- .note.nv.cuinfo           --------------------------
	.section	.note.nv.cuinfo,"",@"SHT_NOTE"
	.sectionflags	@"SHF_NOTE_NV_CUINFO"
        /*0018*/ 	.short	0x0002
        /*001a*/ 	.short	0x0064
        /*001c*/ 	.short	0x0082
	.zero		2


//--------------------- .nv.info                  --------------------------
	.section	.nv.info,"",@"SHT_CUDA_INFO"
	.align	4


	//----- nvinfo : EIATTR_REGCOUNT
	.align		4
        /*0000*/ 	.byte	0x04, 0x2f
        /*0002*/ 	.short	(.L_1 - .L_0)
	.align		4
.L_0:
        /*0004*/ 	.word	index@(_Z13reduce_kernelPKfPfi)
        /*0008*/ 	.word	0x0000000b


	//----- nvinfo : EIATTR_FRAME_SIZE
	.align		4
.L_1:
        /*000c*/ 	.byte	0x04, 0x11
        /*000e*/ 	.short	(.L_3 - .L_2)
	.align		4
.L_2:
        /*0010*/ 	.word	index@(_Z13reduce_kernelPKfPfi)
        /*0014*/ 	.word	0x00000000


	//----- nvinfo : EIATTR_MIN_STACK_SIZE
	.align		4
.L_3:
        /*0018*/ 	.byte	0x04, 0x12
        /*001a*/ 	.short	(.L_5 - .L_4)
	.align		4
.L_4:
        /*001c*/ 	.word	index@(_Z13reduce_kernelPKfPfi)
        /*0020*/ 	.word	0x00000000
.L_5:


//--------------------- .nv.compat                --------------------------
	.section	.nv.compat,"",@"SHT_CUDA_COMPAT_INFO"
	.align	4
        /*0000*/ 	.byte	0x02, 0x09, 0x00, 0x00, 0x02, 0x02, 0x01, 0x00, 0x02, 0x05, 0x05, 0x00, 0x03, 0x07, 0x01, 0x01
        /*0010*/ 	.byte	0x02, 0x03, 0x00, 0x00, 0x02, 0x06, 0x01, 0x00, 0x04, 0x0b, 0x08, 0x00, 0x09, 0x00, 0x00, 0x00
        /*0020*/ 	.byte	0x00, 0x00, 0x00, 0x00


//--------------------- .nv.info._Z13reduce_kernelPKfPfi --------------------------
	.section	.nv.info._Z13reduce_kernelPKfPfi,"",@"SHT_CUDA_INFO"
	.sectionflags	@""
	.align	4


	//----- nvinfo : EIATTR_CUDA_API_VERSION
	.align		4
        /*0000*/ 	.byte	0x04, 0x37
        /*0002*/ 	.short	(.L_7 - .L_6)
.L_6:
        /*0004*/ 	.word	0x00000082


	//----- nvinfo : EIATTR_KPARAM_INFO
	.align		4
.L_7:
        /*0008*/ 	.byte	0x04, 0x17
        /*000a*/ 	.short	(.L_9 - .L_8)
.L_8:
        /*000c*/ 	.word	0x00000000
        /*0010*/ 	.short	0x0002
        /*0012*/ 	.short	0x0010
        /*0014*/ 	.byte	0x00, 0xf0, 0x11, 0x00


	//----- nvinfo : EIATTR_KPARAM_INFO
	.align		4
.L_9:
        /*0018*/ 	.byte	0x04, 0x17
        /*001a*/ 	.short	(.L_11 - .L_10)
.L_10:
        /*001c*/ 	.word	0x00000000
        /*0020*/ 	.short	0x0001
        /*0022*/ 	.short	0x0008
        /*0024*/ 	.byte	0x00, 0xf5, 0x21, 0x00


	//----- nvinfo : EIATTR_KPARAM_INFO
	.align		4
.L_11:
        /*0028*/ 	.byte	0x04, 0x17
        /*002a*/ 	.short	(.L_13 - .L_12)
.L_12:
        /*002c*/ 	.word	0x00000000
        /*0030*/ 	.short	0x0000
        /*0032*/ 	.short	0x0000
        /*0034*/ 	.byte	0x00, 0xf5, 0x21, 0x00


	//----- nvinfo : EIATTR_SPARSE_MMA_MASK
	.align		4
.L_13:
        /*0038*/ 	.byte	0x03, 0x50
        /*003a*/ 	.short	0x0000


	//----- nvinfo : EIATTR_MAXREG_COUNT
	.align		4
        /*003c*/ 	.byte	0x03, 0x1b
        /*003e*/ 	.short	0x00ff


	//----- nvinfo : EIATTR_NUM_BARRIERS
	.align		4
        /*0040*/ 	.byte	0x02, 0x4c
        /*0042*/ 	.byte	0x01
	.zero		1


	//----- nvinfo : EIATTR_MERCURY_ISA_VERSION
	.align		4
        /*0044*/ 	.byte	0x03, 0x5f
        /*0046*/ 	.short	0x0101


	//----- nvinfo : EIATTR_VRC_CTA_INIT_COUNT
	.align		4
        /*0048*/ 	.byte	0x02, 0x4a
	.zero		1
	.zero		1


	//----- nvinfo : EIATTR_EXIT_INSTR_OFFSETS
	.align		4
        /*004c*/ 	.byte	0x04, 0x1c
        /*004e*/ 	.short	(.L_15 - .L_14)


	//   ....[0]....
.L_14:
        /*0050*/ 	.word	0x00000210


	//   ....[1]....
        /*0054*/ 	.word	0x00000290


	//----- nvinfo : EIATTR_CBANK_PARAM_SIZE
	.align		4
.L_15:
        /*0058*/ 	.byte	0x03, 0x19
        /*005a*/ 	.short	0x0014


	//----- nvinfo : EIATTR_PARAM_CBANK
	.align		4
        /*005c*/ 	.byte	0x04, 0x0a
        /*005e*/ 	.short	(.L_17 - .L_16)
	.align		4
.L_16:
        /*0060*/ 	.word	index@(.nv.constant0._Z13reduce_kernelPKfPfi)
        /*0064*/ 	.short	0x0380
        /*0066*/ 	.short	0x0014


	//----- nvinfo : EIATTR_SW_WAR
	.align		4
.L_17:
        /*0068*/ 	.byte	0x04, 0x36
        /*006a*/ 	.short	(.L_19 - .L_18)
.L_18:
        /*006c*/ 	.word	0x00000008
.L_19:


//--------------------- .nv.callgraph             --------------------------
	.section	.nv.callgraph,"",@"SHT_CUDA_CALLGRAPH"
	.align	4
	.sectionentsize	8
	.align		4
        /*0000*/ 	.word	0x00000000
	.align		4
        /*0004*/ 	.word	0xffffffff
	.align		4
        /*0008*/ 	.word	0x00000000
	.align		4
        /*000c*/ 	.word	0xfffffffe
	.align		4
        /*0010*/ 	.word	0x00000000
	.align		4
        /*0014*/ 	.word	0xfffffffd
	.align		4
        /*0018*/ 	.word	0x00000000
	.align		4
        /*001c*/ 	.word	0xfffffffc


//--------------------- .text._Z13reduce_kernelPKfPfi --------------------------
	.section	.text._Z13reduce_kernelPKfPfi,"ax",@progbits
	.align	128
        .global         _Z13reduce_kernelPKfPfi
        .type           _Z13reduce_kernelPKfPfi,@function
        .size           _Z13reduce_kernelPKfPfi,(.L_x_3 - _Z13reduce_kernelPKfPfi)
        .other          _Z13reduce_kernelPKfPfi,@"STO_CUDA_ENTRY STV_DEFAULT"
_Z13reduce_kernelPKfPfi:
.text._Z13reduce_kernelPKfPfi:
[----:B------:R-:W-:Y:S01]  /*0000*/  LDC R1, c[0x0][0x37c] ;  /* 0x0000df00ff017b82 */ /* 0x000fe20000000800 */
[----:B------:R-:W0:Y:S01]  /*0010*/  S2R R7, SR_CTAID.X ;  /* 0x0000000000077919 */ /* 0x000e220000002500 */
[----:B------:R-:W0:Y:S01]  /*0020*/  LDCU UR8, c[0x0][0x360] ;  /* 0x00006c00ff0877ac */ /* 0x000e220008000800 */
[----:B------:R-:W-:Y:S01]  /*0030*/  IMAD.MOV.U32 R4, RZ, RZ, RZ ;  /* 0x000000ffff047224 */ /* 0x000fe200078e00ff */
[----:B------:R-:W0:Y:S01]  /*0040*/  S2R R6, SR_TID.X ;  /* 0x0000000000067919 */ /* 0x000e220000002100 */
[----:B------:R-:W1:Y:S01]  /*0050*/  LDCU UR4, c[0x0][0x390] ;  /* 0x00007200ff0477ac */ /* 0x000e620008000800 */
[----:B------:R-:W2:Y:S01]  /*0060*/  LDCU.64 UR6, c[0x0][0x358] ;  /* 0x00006b00ff0677ac */ /* 0x000ea20008000a00 */
[----:B0-----:R-:W-:-:S05]  /*0070*/  IMAD R5, R7, UR8, R6 ;  /* 0x0000000807057c24 */ /* 0x001fca000f8e0206 */
[----:B-1----:R-:W-:-:S13]  /*0080*/  ISETP.GE.AND P0, PT, R5, UR4, PT ;  /* 0x0000000405007c0c */ /* 0x002fda000bf06270 */
[----:B------:R-:W0:Y:S02]  /*0090*/  @!P0 LDC.64 R2, c[0x0][0x380] ;  /* 0x0000e000ff028b82 */ /* 0x000e240000000a00 */
[----:B0-----:R-:W-:-:S05]  /*00a0*/  @!P0 IMAD.WIDE R2, R5, 0x4, R2 ;  /* 0x0000000405028825 */ /* 0x001fca00078e0202 */
[----:B--2---:R-:W2:Y:S01]  /*00b0*/  @!P0 LDG.E R4, desc[UR6][R2.64] ;  /* 0x0000000602048981 */ /* 0x004ea2000c1e1900 */
[----:B------:R-:W0:Y:S01]  /*00c0*/  S2UR UR5, SR_CgaCtaId ;  /* 0x00000000000579c3 */ /* 0x000e220000008800 */
[----:B------:R-:W-:Y:S01]  /*00d0*/  IMAD.U32 R0, RZ, RZ, UR8 ;  /* 0x00000008ff007e24 */ /* 0x000fe2000f8e00ff */
[----:B------:R-:W-:Y:S01]  /*00e0*/  UMOV UR4, 0x400 ;  /* 0x0000040000047882 */ /* 0x000fe20000000000 */
[----:B------:R-:W-:-:S03]  /*00f0*/  ISETP.NE.AND P0, PT, R6, RZ, PT ;  /* 0x000000ff0600720c */ /* 0x000fc60003f05270 */
[----:B------:R-:W-:Y:S01]  /*0100*/  ISETP.GE.U32.AND P1, PT, R0, 0x2, PT ;  /* 0x000000020000780c */ /* 0x000fe20003f26070 */
[----:B0-----:R-:W-:-:S06]  /*0110*/  ULEA UR4, UR5, UR4, 0x18 ;  /* 0x0000000405047291 */ /* 0x001fcc000f8ec0ff */
[----:B------:R-:W-:-:S05]  /*0120*/  LEA R5, R6, UR4, 0x2 ;  /* 0x0000000406057c11 */ /* 0x000fca000f8e10ff */
[----:B--2---:R0:W-:Y:S01]  /*0130*/  STS [R5], R4 ;  /* 0x0000000405007388 */ /* 0x0041e20000000800 */
[----:B------:R-:W-:Y:S06]  /*0140*/  BAR.SYNC.DEFER_BLOCKING 0x0 ;  /* 0x0000000000007b1d */ /* 0x000fec0000010000 */
[----:B------:R-:W-:Y:S05]  /*0150*/  @!P1 BRA `(.L_x_0) ;  /* 0x00000000002c9947 */ /* 0x000fea0003800000 */
.L_x_1:
[----:B------:R-:W-:-:S04]  /*0160*/  SHF.R.U32.HI R8, RZ, 0x1, R0 ;  /* 0x00000001ff087819 */ /* 0x000fc80000011600 */
[----:B------:R-:W-:-:S13]  /*0170*/  ISETP.GE.U32.AND P1, PT, R6, R8, PT ;  /* 0x000000080600720c */ /* 0x000fda0003f26070 */
[----:B------:R-:W-:Y:S01]  /*0180*/  @!P1 LEA R2, R8, R5, 0x2 ;  /* 0x0000000508029211 */ /* 0x000fe200078e10ff */
[----:B------:R-:W-:Y:S05]  /*0190*/  @!P1 LDS R3, [R5] ;  /* 0x0000000005039984 */ /* 0x000fea0000000800 */
[----:B------:R-:W0:Y:S02]  /*01a0*/  @!P1 LDS R2, [R2] ;  /* 0x0000000002029984 */ /* 0x000e240000000800 */
[----:B0-----:R-:W-:-:S05]  /*01b0*/  @!P1 FADD R4, R2, R3 ;  /* 0x0000000302049221 */ /* 0x001fca0000000000 */
[----:B------:R1:W-:Y:S01]  /*01c0*/  @!P1 STS [R5], R4 ;  /* 0x0000000405009388 */ /* 0x0003e20000000800 */
[----:B------:R-:W-:Y:S01]  /*01d0*/  BAR.SYNC.DEFER_BLOCKING 0x0 ;  /* 0x0000000000007b1d */ /* 0x000fe20000010000 */
[----:B------:R-:W-:Y:S01]  /*01e0*/  ISETP.GT.U32.AND P1, PT, R0, 0x3, PT ;  /* 0x000000030000780c */ /* 0x000fe20003f24070 */
[----:B------:R-:W-:-:S12]  /*01f0*/  IMAD.MOV.U32 R0, RZ, RZ, R8 ;  /* 0x000000ffff007224 */ /* 0x000fd800078e0008 */
[----:B-1----:R-:W-:Y:S05]  /*0200*/  @P1 BRA `(.L_x_1) ;  /* 0xfffffffc00d41947 */ /* 0x002fea000383ffff */
.L_x_0:
[----:B------:R-:W-:Y:S05]  /*0210*/  @P0 EXIT ;  /* 0x000000000000094d */ /* 0x000fea0003800000 */
[----:B------:R-:W1:Y:S01]  /*0220*/  S2UR UR5, SR_CgaCtaId ;  /* 0x00000000000579c3 */ /* 0x000e620000008800 */
[----:B------:R-:W-:-:S07]  /*0230*/  UMOV UR4, 0x400 ;  /* 0x0000040000047882 */ /* 0x000fce0000000000 */
[----:B------:R-:W2:Y:S01]  /*0240*/  LDC.64 R2, c[0x0][0x388] ;  /* 0x0000e200ff027b82 */ /* 0x000ea20000000a00 */
[----:B-1----:R-:W-:Y:S01]  /*0250*/  ULEA UR4, UR5, UR4, 0x18 ;  /* 0x0000000405047291 */ /* 0x002fe2000f8ec0ff */
[----:B--2---:R-:W-:-:S08]  /*0260*/  IMAD.WIDE.U32 R2, R7, 0x4, R2 ;  /* 0x0000000407027825 */ /* 0x004fd000078e0002 */
[----:B0-----:R-:W0:Y:S04]  /*0270*/  LDS R5, [UR4] ;  /* 0x00000004ff057984 */ /* 0x001e280008000800 */
[----:B0-----:R-:W-:Y:S01]  /*0280*/  STG.E desc[UR6][R2.64], R5 ;  /* 0x0000000502007986 */ /* 0x001fe2000c101906 */
[----:B------:R-:W-:Y:S05]  /*0290*/  EXIT ;  /* 0x000000000000794d */ /* 0x000fea0003800000 */
.L_x_2:
[----:B------:R-:W-:-:S00]  /*02a0*/  BRA `(.L_x_2) ;  /* 0xfffffffc00fc7947 */ /* 0x000fc0000383ffff */
[----:B------:R-:W-:-:S00]  /*02b0*/  NOP ;  /* 0x0000000000007918 */ /* 0x000fc00000000000 */
        /* <DEDUP_REMOVED lines=12> */
.L_x_3:


//--------------------- .nv.shared._Z13reduce_kernelPKfPfi --------------------------
	.section	.nv.shared._Z13reduce_kernelPKfPfi,"aw",@nobits
	.sectionflags	@""
	.align	16
	.zero		1024


//--------------------- .nv.shared.reserved.0     --------------------------
	.section	.nv.shared.reserved.0,"aw",@nobits
	.weak		__nv_reservedSMEM_offset_0_alias
	.size		__nv_reservedSMEM_offset_0_alias, 0, 64
	.other		__nv_reservedSMEM_offset_0_alias,@"STO_CUDA_RESERVED_SHARED STV_DEFAULT"
__nv_reservedSMEM_offset_0_alias:
	.zero		0
	.zero		64


//--------------------- .nv.constant0._Z13reduce_kernelPKfPfi --------------------------
	.section	.nv.constant0._Z13reduce_kernelPKfPfi,"a",@progbits
	.sectionflags	@""
	.align	4
.nv.constant0._Z13reduce_kernelPKfPfi:
	.zero		916


//--------------------- SYMBOLS --------------------------

	.type		.nv.reservedSmem.offset0,@object
	.size		.nv.reservedSmem.offset0,0x4
	.type		.nv.reservedSmem.cap,@object
	.size		.nv.reservedSmem.cap,0x4
